//
// Generated by NVIDIA NVVM Compiler
//
// Compiler Build ID: CL-36424714
// Cuda compilation tools, release 13.0, V13.0.88
// Based on NVVM 20.0.0
//

.version 9.0
.target sm_100
.address_size 64

	// .globl	_Z9matrixAddPiS_S_

.visible .entry _Z9matrixAddPiS_S_(
	.param .u64 .ptr .align 1 _Z9matrixAddPiS_S__param_0,
	.param .u64 .ptr .align 1 _Z9matrixAddPiS_S__param_1,
	.param .u64 .ptr .align 1 _Z9matrixAddPiS_S__param_2
)
{
	.reg .pred 	%p<4>;
	.reg .b32 	%r<15>;
	.reg .b64 	%rd<11>;

	ld.param.u64 	%rd1, [_Z9matrixAddPiS_S__param_0];
	ld.param.u64 	%rd2, [_Z9matrixAddPiS_S__param_1];
	ld.param.u64 	%rd3, [_Z9matrixAddPiS_S__param_2];
	mov.u32 	%r2, %ctaid.x;
	mov.u32 	%r3, %ntid.x;
	mov.u32 	%r4, %tid.x;
	mad.lo.s32 	%r5, %r2, %r3, %r4;
	mov.u32 	%r6, %ctaid.y;
	mov.u32 	%r7, %ntid.y;
	mov.u32 	%r8, %tid.y;
	mad.lo.s32 	%r9, %r6, %r7, %r8;
	shl.b32 	%r11, %r9, 9;
	add.s32 	%r1, %r11, %r5;
	setp.gt.s32 	%p1, %r5, 511;
	setp.gt.u32 	%p2, %r9, 511;
	or.pred  	%p3, %p1, %p2;
	@%p3 bra 	$L__BB0_2;
	cvta.to.global.u64 	%rd4, %rd1;
	cvta.to.global.u64 	%rd5, %rd2;
	cvta.to.global.u64 	%rd6, %rd3;
	mul.wide.s32 	%rd7, %r1, 4;
	add.s64 	%rd8, %rd4, %rd7;
	ld.global.u32 	%r12, [%rd8];
	add.s64 	%rd9, %rd5, %rd7;
	ld.global.u32 	%r13, [%rd9];
	add.s32 	%r14, %r13, %r12;
	add.s64 	%rd10, %rd6, %rd7;
	st.global.u32 	[%rd10], %r14;
$L__BB0_2:
	ret;

}


// ===== COMPILED SASS (sm_100) =====

	.target	sm_100

	.elftype	@"ET_EXEC"


//--------------------- .note.nv.tkinfo           --------------------------
	.section	.note.nv.tkinfo,"",@"SHT_NOTE"
	.sectionflags	@"SHF_NOTE_NV_TKINFO"
	.tkinfo
        /*0018*/ 	.word	0x00000002
        /*0030*/ 	.string	""
        /*0030*/ 	.string	"ptxas"
        /*0030*/ 	.string	"Cuda compilation tools, release 13.0, V13.0.88"
        /*0030*/ 	.string	"Build cuda_13.0.r13.0/compiler.36424714_0"
        /*0030*/ 	.string	"-arch sm_100 -m 64 "



//--------------------- .note.nv.cuinfo           --------------------------
	.section	.note.nv.cuinfo,"",@"SHT_NOTE"
	.sectionflags	@"SHF_NOTE_NV_CUINFO"
        /*0018*/ 	.short	0x0002
        /*001a*/ 	.short	0x0064
        /*001c*/ 	.short	0x0082
	.zero		2


//--------------------- .nv.info                  --------------------------
	.section	.nv.info,"",@"SHT_CUDA_INFO"
	.align	4


	//----- nvinfo : EIATTR_REGCOUNT
	.align		4
        /*0000*/ 	.byte	0x04, 0x2f
        /*0002*/ 	.short	(.L_1 - .L_0)
	.align		4
.L_0:
        /*0004*/ 	.word	index@(_Z9matrixAddPiS_S_)
        /*0008*/ 	.word	0x0000000c


	//----- nvinfo : EIATTR_FRAME_SIZE
	.align		4
.L_1:
        /*000c*/ 	.byte	0x04, 0x11
        /*000e*/ 	.short	(.L_3 - .L_2)
	.align		4
.L_2:
        /*0010*/ 	.word	index@(_Z9matrixAddPiS_S_)
        /*0014*/ 	.word	0x00000000


	//----- nvinfo : EIATTR_MIN_STACK_SIZE
	.align		4
.L_3:
        /*0018*/ 	.byte	0x04, 0x12
        /*001a*/ 	.short	(.L_5 - .L_4)
	.align		4
.L_4:
        /*001c*/ 	.word	index@(_Z9matrixAddPiS_S_)
        /*0020*/ 	.word	0x00000000
.L_5:


//--------------------- .nv.compat                --------------------------
	.section	.nv.compat,"",@"SHT_CUDA_COMPAT_INFO"
	.align	4
        /*0000*/ 	.byte	0x02, 0x09, 0x00, 0x00, 0x02, 0x02, 0x01, 0x00, 0x02, 0x05, 0x05, 0x00, 0x03, 0x07, 0x01, 0x01
        /*0010*/ 	.byte	0x02, 0x03, 0x00, 0x00, 0x02, 0x06, 0x01, 0x00, 0x04, 0x0b, 0x08, 0x00, 0x09, 0x00, 0x00, 0x00
        /*0020*/ 	.byte	0x00, 0x00, 0x00, 0x00


//--------------------- .nv.info._Z9matrixAddPiS_S_ --------------------------
	.section	.nv.info._Z9matrixAddPiS_S_,"",@"SHT_CUDA_INFO"
	.sectionflags	@""
	.align	4


	//----- nvinfo : EIATTR_CUDA_API_VERSION
	.align		4
        /*0000*/ 	.byte	0x04, 0x37
        /*0002*/ 	.short	(.L_7 - .L_6)
.L_6:
        /*0004*/ 	.word	0x00000082


	//----- nvinfo : EIATTR_KPARAM_INFO
	.align		4
.L_7:
        /*0008*/ 	.byte	0x04, 0x17
        /*000a*/ 	.short	(.L_9 - .L_8)
.L_8:
        /*000c*/ 	.word	0x00000000
        /*0010*/ 	.short	0x0002
        /*0012*/ 	.short	0x0010
        /*0014*/ 	.byte	0x00, 0xf5, 0x21, 0x00


	//----- nvinfo : EIATTR_KPARAM_INFO
	.align		4
.L_9:
        /*0018*/ 	.byte	0x04, 0x17
        /*001a*/ 	.short	(.L_11 - .L_10)
.L_10:
        /*001c*/ 	.word	0x00000000
        /*0020*/ 	.short	0x0001
        /*0022*/ 	.short	0x0008
        /*0024*/ 	.byte	0x00, 0xf5, 0x21, 0x00


	//----- nvinfo : EIATTR_KPARAM_INFO
	.align		4
.L_11:
        /*0028*/ 	.byte	0x04, 0x17
        /*002a*/ 	.short	(.L_13 - .L_12)
.L_12:
        /*002c*/ 	.word	0x00000000
        /*0030*/ 	.short	0x0000
        /*0032*/ 	.short	0x0000
        /*0034*/ 	.byte	0x00, 0xf5, 0x21, 0x00


	//----- nvinfo : EIATTR_SPARSE_MMA_MASK
	.align		4
.L_13:
        /*0038*/ 	.byte	0x03, 0x50
        /*003a*/ 	.short	0x0000


	//----- nvinfo : EIATTR_MAXREG_COUNT
	.align		4
        /*003c*/ 	.byte	0x03, 0x1b
        /*003e*/ 	.short	0x00ff


	//----- nvinfo : EIATTR_MERCURY_ISA_VERSION
	.align		4
        /*0040*/ 	.byte	0x03, 0x5f
        /*0042*/ 	.short	0x0101


	//----- nvinfo : EIATTR_VRC_CTA_INIT_COUNT
	.align		4
        /*0044*/ 	.byte	0x02, 0x4a
	.zero		1
	.zero		1


	//----- nvinfo : EIATTR_EXIT_INSTR_OFFSETS
	.align		4
        /*0048*/ 	.byte	0x04, 0x1c
        /*004a*/ 	.short	(.L_15 - .L_14)


	//   ....[0]....
.L_14:
        /*004c*/ 	.word	0x000000b0


	//   ....[1]....
        /*0050*/ 	.word	0x00000180


	//----- nvinfo : EIATTR_CBANK_PARAM_SIZE
	.align		4
.L_15:
        /*0054*/ 	.byte	0x03, 0x19
        /*0056*/ 	.short	0x0018


	//----- nvinfo : EIATTR_PARAM_CBANK
	.align		4
        /*0058*/ 	.byte	0x04, 0x0a
        /*005a*/ 	.short	(.L_17 - .L_16)
	.align		4
.L_16:
        /*005c*/ 	.word	index@(.nv.constant0._Z9matrixAddPiS_S_)
        /*0060*/ 	.short	0x0380
        /*0062*/ 	.short	0x0018


	//----- nvinfo : EIATTR_SW_WAR
	.align		4
.L_17:
        /*0064*/ 	.byte	0x04, 0x36
        /*0066*/ 	.short	(.L_19 - .L_18)
.L_18:
        /*0068*/ 	.word	0x00000008
.L_19:


//--------------------- .nv.callgraph             --------------------------
	.section	.nv.callgraph,"",@"SHT_CUDA_CALLGRAPH"
	.align	4
	.sectionentsize	8
	.align		4
        /*0000*/ 	.word	0x00000000
	.align		4
        /*0004*/ 	.word	0xffffffff
	.align		4
        /*0008*/ 	.word	0x00000000
	.align		4
        /*000c*/ 	.word	0xfffffffe
	.align		4
        /*0010*/ 	.word	0x00000000
	.align		4
        /*0014*/ 	.word	0xfffffffd
	.align		4
        /*0018*/ 	.word	0x00000000
	.align		4
        /*001c*/ 	.word	0xfffffffc


//--------------------- .text._Z9matrixAddPiS_S_  --------------------------
	.section	.text._Z9matrixAddPiS_S_,"ax",@progbits
	.align	128
        .global         _Z9matrixAddPiS_S_
        .type           _Z9matrixAddPiS_S_,@function
        .size           _Z9matrixAddPiS_S_,(.L_x_1 - _Z9matrixAddPiS_S_)
        .other          _Z9matrixAddPiS_S_,@"STO_CUDA_ENTRY STV_DEFAULT"
_Z9matrixAddPiS_S_:
.text._Z9matrixAddPiS_S_:
[----:B------:R-:W-:Y:S01]  /*0000*/  LDC R1, c[0x0][0x37c] ;  /* 0x0000df00ff017b82 */ /* 0x000fe20000000800 */
[----:B------:R-:W0:Y:S07]  /*0010*/  S2R R2, SR_TID.Y ;  /* 0x0000000000027919 */ /* 0x000e2e0000002200 */
[----:B------:R-:W1:Y:S01]  /*0020*/  LDC R0, c[0x0][0x360] ;  /* 0x0000d800ff007b82 */ /* 0x000e620000000800 */
[----:B------:R-:W1:Y:S07]  /*0030*/  S2R R3, SR_TID.X ;  /* 0x0000000000037919 */ /* 0x000e6e0000002100 */
[----:B------:R-:W0:Y:S08]  /*0040*/  S2UR UR5, SR_CTAID.Y ;  /* 0x00000000000579c3 */ /* 0x000e300000002600 */
[----:B------:R-:W0:Y:S08]  /*0050*/  LDC R7, c[0x0][0x364] ;  /* 0x0000d900ff077b82 */ /* 0x000e300000000800 */
[----:B------:R-:W1:Y:S01]  /*0060*/  S2UR UR4, SR_CTAID.X ;  /* 0x00000000000479c3 */ /* 0x000e620000002500 */
[----:B0-----:R-:W-:-:S05]  /*0070*/  IMAD R7, R7, UR5, R2 ;  /* 0x0000000507077c24 */ /* 0x001fca000f8e0202 */
[----:B------:R-:W-:Y:S01]  /*0080*/  ISETP.GT.U32.AND P0, PT, R7, 0x1ff, PT ;  /* 0x000001ff0700780c */ /* 0x000fe20003f04070 */
[----:B-1----:R-:W-:-:S05]  /*0090*/  IMAD R0, R0, UR4, R3 ;  /* 0x0000000400007c24 */ /* 0x002fca000f8e0203 */
[----:B------:R-:W-:-:S13]  /*00a0*/  ISETP.GT.OR P0, PT, R0, 0x1ff, P0 ;  /* 0x000001ff0000780c */ /* 0x000fda0000704670 */
[----:B------:R-:W-:Y:S05]  /*00b0*/  @P0 EXIT ;  /* 0x000000000000094d */ /* 0x000fea0003800000 */
[----:B------:R-:W0:Y:S01]  /*00c0*/  LDC.64 R2, c[0x0][0x380] ;  /* 0x0000e000ff027b82 */ /* 0x000e220000000a00 */
[----:B------:R-:W1:Y:S01]  /*00d0*/  LDCU.64 UR4, c[0x0][0x358] ;  /* 0x00006b00ff0477ac */ /* 0x000e620008000a00 */
[----:B------:R-:W-:-:S06]  /*00e0*/  LEA R9, R7, R0, 0x9 ;  /* 0x0000000007097211 */ /* 0x000fcc00078e48ff */
[----:B------:R-:W2:Y:S08]  /*00f0*/  LDC.64 R4, c[0x0][0x388] ;  /* 0x0000e200ff047b82 */ /* 0x000eb00000000a00 */
[----:B------:R-:W3:Y:S01]  /*0100*/  LDC.64 R6, c[0x0][0x390] ;  /* 0x0000e400ff067b82 */ /* 0x000ee20000000a00 */
[----:B0-----:R-:W-:-:S06]  /*0110*/  IMAD.WIDE R2, R9, 0x4, R2 ;  /* 0x0000000409027825 */ /* 0x001fcc00078e0202 */
[----:B-1----:R-:W4:Y:S01]  /*0120*/  LDG.E R2, desc[UR4][R2.64] ;  /* 0x0000000402027981 */ /* 0x002f22000c1e1900 */
[----:B--2---:R-:W-:-:S06]  /*0130*/  IMAD.WIDE R4, R9, 0x4, R4 ;  /* 0x0000000409047825 */ /* 0x004fcc00078e0204 */
[----:B------:R-:W4:Y:S01]  /*0140*/  LDG.E R5, desc[UR4][R4.64] ;  /* 0x0000000404057981 */ /* 0x000f22000c1e1900 */
[----:B---3--:R-:W-:Y:S01]  /*0150*/  IMAD.WIDE R6, R9, 0x4, R6 ;  /* 0x0000000409067825 */ /* 0x008fe200078e0206 */
[----:B----4-:R-:W-:-:S05]  /*0160*/  IADD3 R9, PT, PT, R2, R5, RZ ;  /* 0x0000000502097210 */ /* 0x010fca0007ffe0ff */
[----:B------:R-:W-:Y:S01]  /*0170*/  STG.E desc[UR4][R6.64], R9 ;  /* 0x0000000906007986 */ /* 0x000fe2000c101904 */
[----:B------:R-:W-:Y:S05]  /*0180*/  EXIT ;  /* 0x000000000000794d */ /* 0x000fea0003800000 */
.L_x_0:
[----:B------:R-:W-:-:S00]  /*0190*/  BRA `(.L_x_0) ;  /* 0xfffffffc00fc7947 */ /* 0x000fc0000383ffff */
[----:B------:R-:W-:-:S00]  /*01a0*/  NOP ;  /* 0x0000000000007918 */ /* 0x000fc00000000000 */
        /* <DEDUP_REMOVED lines=13> */
.L_x_1:


//--------------------- .nv.shared.reserved.0     --------------------------
	.section	.nv.shared.reserved.0,"aw",@nobits
	.weak		__nv_reservedSMEM_offset_0_alias
	.size		__nv_reservedSMEM_offset_0_alias, 0, 64
	.other		__nv_reservedSMEM_offset_0_alias,@"STO_CUDA_RESERVED_SHARED STV_DEFAULT"
__nv_reservedSMEM_offset_0_alias:
	.zero		0
	.zero		64


//--------------------- .nv.constant0._Z9matrixAddPiS_S_ --------------------------
	.section	.nv.constant0._Z9matrixAddPiS_S_,"a",@progbits
	.sectionflags	@""
	.align	4
.nv.constant0._Z9matrixAddPiS_S_:
	.zero		920


//--------------------- SYMBOLS --------------------------

	.type		.nv.reservedSmem.offset0,@object
	.size		.nv.reservedSmem.offset0,0x4
